//
// Generated by NVIDIA NVVM Compiler
//
// Compiler Build ID: CL-36424714
// Cuda compilation tools, release 13.0, V13.0.88
// Based on NVVM 20.0.0
//

.version 9.0
.target sm_100
.address_size 64

	// .globl	_Z15fir_filter_cudaPKfS0_Pfii

.visible .entry _Z15fir_filter_cudaPKfS0_Pfii(
	.param .u64 .ptr .align 1 _Z15fir_filter_cudaPKfS0_Pfii_param_0,
	.param .u64 .ptr .align 1 _Z15fir_filter_cudaPKfS0_Pfii_param_1,
	.param .u64 .ptr .align 1 _Z15fir_filter_cudaPKfS0_Pfii_param_2,
	.param .u32 _Z15fir_filter_cudaPKfS0_Pfii_param_3,
	.param .u32 _Z15fir_filter_cudaPKfS0_Pfii_param_4
)
{
	.reg .pred 	%p<26>;
	.reg .b32 	%r<50>;
	.reg .b32 	%f<96>;
	.reg .b64 	%rd<47>;

	ld.param.u64 	%rd7, [_Z15fir_filter_cudaPKfS0_Pfii_param_0];
	ld.param.u64 	%rd8, [_Z15fir_filter_cudaPKfS0_Pfii_param_1];
	ld.param.u64 	%rd6, [_Z15fir_filter_cudaPKfS0_Pfii_param_2];
	ld.param.u32 	%r28, [_Z15fir_filter_cudaPKfS0_Pfii_param_3];
	ld.param.u32 	%r27, [_Z15fir_filter_cudaPKfS0_Pfii_param_4];
	cvta.to.global.u64 	%rd1, %rd7;
	cvta.to.global.u64 	%rd2, %rd8;
	mov.u32 	%r29, %ctaid.x;
	mov.u32 	%r30, %ntid.x;
	mov.u32 	%r31, %tid.x;
	mad.lo.s32 	%r1, %r29, %r30, %r31;
	setp.ge.s32 	%p1, %r1, %r28;
	@%p1 bra 	$L__BB0_43;
	setp.lt.s32 	%p2, %r27, 1;
	mov.f32 	%f75, 0f00000000;
	@%p2 bra 	$L__BB0_42;
	and.b32  	%r2, %r27, 7;
	setp.lt.u32 	%p3, %r27, 8;
	mov.f32 	%f75, 0f00000000;
	mov.b32 	%r48, 0;
	@%p3 bra 	$L__BB0_21;
	and.b32  	%r48, %r27, 2147483640;
	mov.f32 	%f75, 0f00000000;
	mov.b32 	%r46, 0;
$L__BB0_4:
	.pragma "nounroll";
	sub.s32 	%r5, %r1, %r46;
	setp.lt.s32 	%p4, %r5, 0;
	mul.wide.u32 	%rd9, %r46, 4;
	add.s64 	%rd3, %rd2, %rd9;
	@%p4 bra 	$L__BB0_6;
	ld.global.f32 	%f42, [%rd3];
	mul.wide.u32 	%rd10, %r5, 4;
	add.s64 	%rd11, %rd1, %rd10;
	ld.global.f32 	%f43, [%rd11];
	fma.rn.f32 	%f75, %f42, %f43, %f75;
$L__BB0_6:
	not.b32 	%r34, %r46;
	add.s32 	%r6, %r1, %r34;
	setp.lt.s32 	%p5, %r6, 0;
	@%p5 bra 	$L__BB0_8;
	ld.global.f32 	%f44, [%rd3+4];
	mul.wide.u32 	%rd12, %r6, 4;
	add.s64 	%rd13, %rd1, %rd12;
	ld.global.f32 	%f45, [%rd13];
	fma.rn.f32 	%f75, %f44, %f45, %f75;
$L__BB0_8:
	add.s32 	%r7, %r5, -2;
	setp.lt.s32 	%p6, %r7, 0;
	@%p6 bra 	$L__BB0_10;
	ld.global.f32 	%f46, [%rd3+8];
	mul.wide.u32 	%rd14, %r7, 4;
	add.s64 	%rd15, %rd1, %rd14;
	ld.global.f32 	%f47, [%rd15];
	fma.rn.f32 	%f75, %f46, %f47, %f75;
$L__BB0_10:
	add.s32 	%r8, %r5, -3;
	setp.lt.s32 	%p7, %r8, 0;
	@%p7 bra 	$L__BB0_12;
	ld.global.f32 	%f48, [%rd3+12];
	mul.wide.u32 	%rd16, %r8, 4;
	add.s64 	%rd17, %rd1, %rd16;
	ld.global.f32 	%f49, [%rd17];
	fma.rn.f32 	%f75, %f48, %f49, %f75;
$L__BB0_12:
	add.s32 	%r9, %r5, -4;
	setp.lt.s32 	%p8, %r9, 0;
	@%p8 bra 	$L__BB0_14;
	ld.global.f32 	%f50, [%rd3+16];
	mul.wide.u32 	%rd18, %r9, 4;
	add.s64 	%rd19, %rd1, %rd18;
	ld.global.f32 	%f51, [%rd19];
	fma.rn.f32 	%f75, %f50, %f51, %f75;
$L__BB0_14:
	add.s32 	%r10, %r5, -5;
	setp.lt.s32 	%p9, %r10, 0;
	@%p9 bra 	$L__BB0_16;
	ld.global.f32 	%f52, [%rd3+20];
	mul.wide.u32 	%rd20, %r10, 4;
	add.s64 	%rd21, %rd1, %rd20;
	ld.global.f32 	%f53, [%rd21];
	fma.rn.f32 	%f75, %f52, %f53, %f75;
$L__BB0_16:
	add.s32 	%r11, %r5, -6;
	setp.lt.s32 	%p10, %r11, 0;
	@%p10 bra 	$L__BB0_18;
	ld.global.f32 	%f54, [%rd3+24];
	mul.wide.u32 	%rd22, %r11, 4;
	add.s64 	%rd23, %rd1, %rd22;
	ld.global.f32 	%f55, [%rd23];
	fma.rn.f32 	%f75, %f54, %f55, %f75;
$L__BB0_18:
	add.s32 	%r12, %r5, -7;
	setp.lt.s32 	%p11, %r12, 0;
	@%p11 bra 	$L__BB0_20;
	ld.global.f32 	%f56, [%rd3+28];
	mul.wide.u32 	%rd24, %r12, 4;
	add.s64 	%rd25, %rd1, %rd24;
	ld.global.f32 	%f57, [%rd25];
	fma.rn.f32 	%f75, %f56, %f57, %f75;
$L__BB0_20:
	add.s32 	%r46, %r46, 8;
	setp.ne.s32 	%p12, %r46, %r48;
	@%p12 bra 	$L__BB0_4;
$L__BB0_21:
	setp.eq.s32 	%p13, %r2, 0;
	@%p13 bra 	$L__BB0_42;
	and.b32  	%r15, %r27, 3;
	setp.lt.u32 	%p14, %r2, 4;
	@%p14 bra 	$L__BB0_32;
	sub.s32 	%r16, %r1, %r48;
	setp.lt.s32 	%p15, %r16, 0;
	mul.wide.u32 	%rd26, %r48, 4;
	add.s64 	%rd4, %rd2, %rd26;
	@%p15 bra 	$L__BB0_25;
	ld.global.f32 	%f59, [%rd4];
	mul.wide.u32 	%rd27, %r16, 4;
	add.s64 	%rd28, %rd1, %rd27;
	ld.global.f32 	%f60, [%rd28];
	fma.rn.f32 	%f75, %f59, %f60, %f75;
$L__BB0_25:
	not.b32 	%r41, %r48;
	add.s32 	%r17, %r1, %r41;
	setp.lt.s32 	%p16, %r17, 0;
	@%p16 bra 	$L__BB0_27;
	ld.global.f32 	%f61, [%rd4+4];
	mul.wide.u32 	%rd29, %r17, 4;
	add.s64 	%rd30, %rd1, %rd29;
	ld.global.f32 	%f62, [%rd30];
	fma.rn.f32 	%f75, %f61, %f62, %f75;
$L__BB0_27:
	add.s32 	%r18, %r16, -2;
	setp.lt.s32 	%p17, %r18, 0;
	@%p17 bra 	$L__BB0_29;
	ld.global.f32 	%f63, [%rd4+8];
	mul.wide.u32 	%rd31, %r18, 4;
	add.s64 	%rd32, %rd1, %rd31;
	ld.global.f32 	%f64, [%rd32];
	fma.rn.f32 	%f75, %f63, %f64, %f75;
$L__BB0_29:
	add.s32 	%r19, %r16, -3;
	setp.lt.s32 	%p18, %r19, 0;
	@%p18 bra 	$L__BB0_31;
	ld.global.f32 	%f65, [%rd4+12];
	mul.wide.u32 	%rd33, %r19, 4;
	add.s64 	%rd34, %rd1, %rd33;
	ld.global.f32 	%f66, [%rd34];
	fma.rn.f32 	%f75, %f65, %f66, %f75;
$L__BB0_31:
	add.s32 	%r48, %r48, 4;
$L__BB0_32:
	setp.eq.s32 	%p19, %r15, 0;
	@%p19 bra 	$L__BB0_42;
	setp.eq.s32 	%p20, %r15, 1;
	@%p20 bra 	$L__BB0_39;
	sub.s32 	%r22, %r1, %r48;
	setp.lt.s32 	%p21, %r22, 0;
	mul.wide.u32 	%rd35, %r48, 4;
	add.s64 	%rd5, %rd2, %rd35;
	@%p21 bra 	$L__BB0_36;
	ld.global.f32 	%f68, [%rd5];
	mul.wide.u32 	%rd36, %r22, 4;
	add.s64 	%rd37, %rd1, %rd36;
	ld.global.f32 	%f69, [%rd37];
	fma.rn.f32 	%f75, %f68, %f69, %f75;
$L__BB0_36:
	not.b32 	%r44, %r48;
	add.s32 	%r23, %r1, %r44;
	setp.lt.s32 	%p22, %r23, 0;
	@%p22 bra 	$L__BB0_38;
	ld.global.f32 	%f70, [%rd5+4];
	mul.wide.u32 	%rd38, %r23, 4;
	add.s64 	%rd39, %rd1, %rd38;
	ld.global.f32 	%f71, [%rd39];
	fma.rn.f32 	%f75, %f70, %f71, %f75;
$L__BB0_38:
	add.s32 	%r48, %r48, 2;
$L__BB0_39:
	and.b32  	%r45, %r27, 1;
	setp.eq.b32 	%p23, %r45, 1;
	not.pred 	%p24, %p23;
	@%p24 bra 	$L__BB0_42;
	sub.s32 	%r26, %r1, %r48;
	setp.lt.s32 	%p25, %r26, 0;
	@%p25 bra 	$L__BB0_42;
	mul.wide.u32 	%rd40, %r48, 4;
	add.s64 	%rd41, %rd2, %rd40;
	ld.global.f32 	%f72, [%rd41];
	mul.wide.u32 	%rd42, %r26, 4;
	add.s64 	%rd43, %rd1, %rd42;
	ld.global.f32 	%f73, [%rd43];
	fma.rn.f32 	%f75, %f72, %f73, %f75;
$L__BB0_42:
	cvta.to.global.u64 	%rd44, %rd6;
	mul.wide.s32 	%rd45, %r1, 4;
	add.s64 	%rd46, %rd44, %rd45;
	st.global.f32 	[%rd46], %f75;
$L__BB0_43:
	ret;

}


// ===== COMPILED SASS (sm_100) =====

	.target	sm_100

	.elftype	@"ET_EXEC"


//--------------------- .note.nv.tkinfo           --------------------------
	.section	.note.nv.tkinfo,"",@"SHT_NOTE"
	.sectionflags	@"SHF_NOTE_NV_TKINFO"
	.tkinfo
        /*0018*/ 	.word	0x00000002
        /*0030*/ 	.string	""
        /*0030*/ 	.string	"ptxas"
        /*0030*/ 	.string	"Cuda compilation tools, release 13.0, V13.0.88"
        /*0030*/ 	.string	"Build cuda_13.0.r13.0/compiler.36424714_0"
        /*0030*/ 	.string	"-arch sm_100 -m 64 "



//--------------------- .note.nv.cuinfo           --------------------------
	.section	.note.nv.cuinfo,"",@"SHT_NOTE"
	.sectionflags	@"SHF_NOTE_NV_CUINFO"
        /*0018*/ 	.short	0x0002
        /*001a*/ 	.short	0x0064
        /*001c*/ 	.short	0x0082
	.zero		2


//--------------------- .nv.info                  --------------------------
	.section	.nv.info,"",@"SHT_CUDA_INFO"
	.align	4


	//----- nvinfo : EIATTR_REGCOUNT
	.align		4
        /*0000*/ 	.byte	0x04, 0x2f
        /*0002*/ 	.short	(.L_1 - .L_0)
	.align		4
.L_0:
        /*0004*/ 	.word	index@(_Z15fir_filter_cudaPKfS0_Pfii)
        /*0008*/ 	.word	0x00000020


	//----- nvinfo : EIATTR_FRAME_SIZE
	.align		4
.L_1:
        /*000c*/ 	.byte	0x04, 0x11
        /*000e*/ 	.short	(.L_3 - .L_2)
	.align		4
.L_2:
        /*0010*/ 	.word	index@(_Z15fir_filter_cudaPKfS0_Pfii)
        /*0014*/ 	.word	0x00000000


	//----- nvinfo : EIATTR_MIN_STACK_SIZE
	.align		4
.L_3:
        /*0018*/ 	.byte	0x04, 0x12
        /*001a*/ 	.short	(.L_5 - .L_4)
	.align		4
.L_4:
        /*001c*/ 	.word	index@(_Z15fir_filter_cudaPKfS0_Pfii)
        /*0020*/ 	.word	0x00000000
.L_5:


//--------------------- .nv.compat                --------------------------
	.section	.nv.compat,"",@"SHT_CUDA_COMPAT_INFO"
	.align	4
        /*0000*/ 	.byte	0x02, 0x09, 0x00, 0x00, 0x02, 0x02, 0x01, 0x00, 0x02, 0x05, 0x05, 0x00, 0x03, 0x07, 0x01, 0x01
        /*0010*/ 	.byte	0x02, 0x03, 0x00, 0x00, 0x02, 0x06, 0x01, 0x00, 0x04, 0x0b, 0x08, 0x00, 0x09, 0x00, 0x00, 0x00
        /*0020*/ 	.byte	0x00, 0x00, 0x00, 0x00


//--------------------- .nv.info._Z15fir_filter_cudaPKfS0_Pfii --------------------------
	.section	.nv.info._Z15fir_filter_cudaPKfS0_Pfii,"",@"SHT_CUDA_INFO"
	.sectionflags	@""
	.align	4


	//----- nvinfo : EIATTR_CUDA_API_VERSION
	.align		4
        /*0000*/ 	.byte	0x04, 0x37
        /*0002*/ 	.short	(.L_7 - .L_6)
.L_6:
        /*0004*/ 	.word	0x00000082


	//----- nvinfo : EIATTR_KPARAM_INFO
	.align		4
.L_7:
        /*0008*/ 	.byte	0x04, 0x17
        /*000a*/ 	.short	(.L_9 - .L_8)
.L_8:
        /*000c*/ 	.word	0x00000000
        /*0010*/ 	.short	0x0004
        /*0012*/ 	.short	0x001c
        /*0014*/ 	.byte	0x00, 0xf0, 0x11, 0x00


	//----- nvinfo : EIATTR_KPARAM_INFO
	.align		4
.L_9:
        /*0018*/ 	.byte	0x04, 0x17
        /*001a*/ 	.short	(.L_11 - .L_10)
.L_10:
        /*001c*/ 	.word	0x00000000
        /*0020*/ 	.short	0x0003
        /*0022*/ 	.short	0x0018
        /*0024*/ 	.byte	0x00, 0xf0, 0x11, 0x00


	//----- nvinfo : EIATTR_KPARAM_INFO
	.align		4
.L_11:
        /*0028*/ 	.byte	0x04, 0x17
        /*002a*/ 	.short	(.L_13 - .L_12)
.L_12:
        /*002c*/ 	.word	0x00000000
        /*0030*/ 	.short	0x0002
        /*0032*/ 	.short	0x0010
        /*0034*/ 	.byte	0x00, 0xf5, 0x21, 0x00


	//----- nvinfo : EIATTR_KPARAM_INFO
	.align		4
.L_13:
        /*0038*/ 	.byte	0x04, 0x17
        /*003a*/ 	.short	(.L_15 - .L_14)
.L_14:
        /*003c*/ 	.word	0x00000000
        /*0040*/ 	.short	0x0001
        /*0042*/ 	.short	0x0008
        /*0044*/ 	.byte	0x00, 0xf5, 0x21, 0x00


	//----- nvinfo : EIATTR_KPARAM_INFO
	.align		4
.L_15:
        /*0048*/ 	.byte	0x04, 0x17
        /*004a*/ 	.short	(.L_17 - .L_16)
.L_16:
        /*004c*/ 	.word	0x00000000
        /*0050*/ 	.short	0x0000
        /*0052*/ 	.short	0x0000
        /*0054*/ 	.byte	0x00, 0xf5, 0x21, 0x00


	//----- nvinfo : EIATTR_SPARSE_MMA_MASK
	.align		4
.L_17:
        /*0058*/ 	.byte	0x03, 0x50
        /*005a*/ 	.short	0x0000


	//----- nvinfo : EIATTR_MAXREG_COUNT
	.align		4
        /*005c*/ 	.byte	0x03, 0x1b
        /*005e*/ 	.short	0x00ff


	//----- nvinfo : EIATTR_MERCURY_ISA_VERSION
	.align		4
        /*0060*/ 	.byte	0x03, 0x5f
        /*0062*/ 	.short	0x0101


	//----- nvinfo : EIATTR_VRC_CTA_INIT_COUNT
	.align		4
        /*0064*/ 	.byte	0x02, 0x4a
	.zero		1
	.zero		1


	//----- nvinfo : EIATTR_EXIT_INSTR_OFFSETS
	.align		4
        /*0068*/ 	.byte	0x04, 0x1c
        /*006a*/ 	.short	(.L_19 - .L_18)


	//   ....[0]....
.L_18:
        /*006c*/ 	.word	0x00000070


	//   ....[1]....
        /*0070*/ 	.word	0x00000a10


	//----- nvinfo : EIATTR_CRS_STACK_SIZE
	.align		4
.L_19:
        /*0074*/ 	.byte	0x04, 0x1e
        /*0076*/ 	.short	(.L_21 - .L_20)
.L_20:
        /*0078*/ 	.word	0x00000000


	//----- nvinfo : EIATTR_CBANK_PARAM_SIZE
	.align		4
.L_21:
        /*007c*/ 	.byte	0x03, 0x19
        /*007e*/ 	.short	0x0020


	//----- nvinfo : EIATTR_PARAM_CBANK
	.align		4
        /*0080*/ 	.byte	0x04, 0x0a
        /*0082*/ 	.short	(.L_23 - .L_22)
	.align		4
.L_22:
        /*0084*/ 	.word	index@(.nv.constant0._Z15fir_filter_cudaPKfS0_Pfii)
        /*0088*/ 	.short	0x0380
        /*008a*/ 	.short	0x0020


	//----- nvinfo : EIATTR_SW_WAR
	.align		4
.L_23:
        /*008c*/ 	.byte	0x04, 0x36
        /*008e*/ 	.short	(.L_25 - .L_24)
.L_24:
        /*0090*/ 	.word	0x00000008
.L_25:


//--------------------- .nv.callgraph             --------------------------
	.section	.nv.callgraph,"",@"SHT_CUDA_CALLGRAPH"
	.align	4
	.sectionentsize	8
	.align		4
        /*0000*/ 	.word	0x00000000
	.align		4
        /*0004*/ 	.word	0xffffffff
	.align		4
        /*0008*/ 	.word	0x00000000
	.align		4
        /*000c*/ 	.word	0xfffffffe
	.align		4
        /*0010*/ 	.word	0x00000000
	.align		4
        /*0014*/ 	.word	0xfffffffd
	.align		4
        /*0018*/ 	.word	0x00000000
	.align		4
        /*001c*/ 	.word	0xfffffffc


//--------------------- .text._Z15fir_filter_cudaPKfS0_Pfii --------------------------
	.section	.text._Z15fir_filter_cudaPKfS0_Pfii,"ax",@progbits
	.align	128
        .global         _Z15fir_filter_cudaPKfS0_Pfii
        .type           _Z15fir_filter_cudaPKfS0_Pfii,@function
        .size           _Z15fir_filter_cudaPKfS0_Pfii,(.L_x_7 - _Z15fir_filter_cudaPKfS0_Pfii)
        .other          _Z15fir_filter_cudaPKfS0_Pfii,@"STO_CUDA_ENTRY STV_DEFAULT"
_Z15fir_filter_cudaPKfS0_Pfii:
.text._Z15fir_filter_cudaPKfS0_Pfii:
[----:B------:R-:W-:Y:S01]  /*0000*/  LDC R1, c[0x0][0x37c] ;  /* 0x0000df00ff017b82 */ /* 0x000fe20000000800 */
[----:B------:R-:W0:Y:S07]  /*0010*/  S2R R3, SR_TID.X ;  /* 0x0000000000037919 */ /* 0x000e2e0000002100 */
[----:B------:R-:W0:Y:S01]  /*0020*/  S2UR UR4, SR_CTAID.X ;  /* 0x00000000000479c3 */ /* 0x000e220000002500 */
[----:B------:R-:W1:Y:S07]  /*0030*/  LDCU UR5, c[0x0][0x398] ;  /* 0x00007300ff0577ac */ /* 0x000e6e0008000800 */
[----:B------:R-:W0:Y:S02]  /*0040*/  LDC R0, c[0x0][0x360] ;  /* 0x0000d800ff007b82 */ /* 0x000e240000000800 */
[----:B0-----:R-:W-:-:S05]  /*0050*/  IMAD R0, R0, UR4, R3 ;  /* 0x0000000400007c24 */ /* 0x001fca000f8e0203 */
[----:B-1----:R-:W-:-:S13]  /*0060*/  ISETP.GE.AND P0, PT, R0, UR5, PT ;  /* 0x0000000500007c0c */ /* 0x002fda000bf06270 */
[----:B------:R-:W-:Y:S05]  /*0070*/  @P0 EXIT ;  /* 0x000000000000094d */ /* 0x000fea0003800000 */
[----:B------:R-:W0:Y:S01]  /*0080*/  LDCU UR4, c[0x0][0x39c] ;  /* 0x00007380ff0477ac */ /* 0x000e220008000800 */
[----:B------:R-:W-:Y:S01]  /*0090*/  HFMA2 R2, -RZ, RZ, 0, 0 ;  /* 0x00000000ff027431 */ /* 0x000fe200000001ff */
[----:B------:R-:W1:Y:S01]  /*00a0*/  LDCU.64 UR8, c[0x0][0x358] ;  /* 0x00006b00ff0877ac */ /* 0x000e620008000a00 */
[----:B0-----:R-:W-:-:S09]  /*00b0*/  UISETP.GE.AND UP0, UPT, UR4, 0x1, UPT ;  /* 0x000000010400788c */ /* 0x001fd2000bf06270 */
[----:B-1----:R-:W-:Y:S05]  /*00c0*/  BRA.U !UP0, `(.L_x_0) ;  /* 0x0000000908447547 */ /* 0x002fea000b800000 */
[----:B------:R-:W-:Y:S01]  /*00d0*/  UISETP.GE.U32.AND UP0, UPT, UR4, 0x8, UPT ;  /* 0x000000080400788c */ /* 0x000fe2000bf06070 */
[----:B------:R-:W-:Y:S01]  /*00e0*/  CS2R R2, SRZ ;  /* 0x0000000000027805 */ /* 0x000fe2000001ff00 */
[----:B------:R-:W-:-:S04]  /*00f0*/  ULOP3.LUT UR5, UR4, 0x7, URZ, 0xc0, !UPT ;  /* 0x0000000704057892 */ /* 0x000fc8000f8ec0ff */
[----:B------:R-:W-:-:S03]  /*0100*/  UISETP.NE.AND UP1, UPT, UR5, URZ, UPT ;  /* 0x000000ff0500728c */ /* 0x000fc6000bf25270 */
[----:B------:R-:W-:Y:S08]  /*0110*/  BRA.U !UP0, `(.L_x_1) ;  /* 0x0000000508087547 */ /* 0x000ff0000b800000 */
[----:B------:R-:W-:Y:S01]  /*0120*/  ULOP3.LUT UR4, UR4, 0x7ffffff8, URZ, 0xc0, !UPT ;  /* 0x7ffffff804047892 */ /* 0x000fe2000f8ec0ff */
[----:B------:R-:W-:Y:S01]  /*0130*/  HFMA2 R5, -RZ, RZ, 0, 0 ;  /* 0x00000000ff057431 */ /* 0x000fe200000001ff */
[----:B------:R-:W-:-:S04]  /*0140*/  MOV R2, RZ ;  /* 0x000000ff00027202 */ /* 0x000fc80000000f00 */
[----:B------:R-:W-:-:S07]  /*0150*/  MOV R3, UR4 ;  /* 0x0000000400037c02 */ /* 0x000fce0008000f00 */
.L_x_2:
[----:B------:R-:W-:Y:S01]  /*0160*/  IADD3 R15, PT, PT, R0, -R5, RZ ;  /* 0x80000005000f7210 */ /* 0x000fe20007ffe0ff */
[----:B------:R-:W0:Y:S03]  /*0170*/  LDC.64 R10, c[0x0][0x388] ;  /* 0x0000e200ff0a7b82 */ /* 0x000e260000000a00 */
[----:B------:R-:W-:-:S13]  /*0180*/  ISETP.GE.AND P6, PT, R15, RZ, PT ;  /* 0x000000ff0f00720c */ /* 0x000fda0003fc6270 */
[----:B------:R-:W1:Y:S01]  /*0190*/  @P6 LDC.64 R8, c[0x0][0x380] ;  /* 0x0000e000ff086b82 */ /* 0x000e620000000a00 */
[----:B0-----:R-:W-:-:S05]  /*01a0*/  IMAD.WIDE.U32 R10, R5, 0x4, R10 ;  /* 0x00000004050a7825 */ /* 0x001fca00078e000a */
[----:B------:R-:W2:Y:S01]  /*01b0*/  @P6 LDG.E R13, desc[UR8][R10.64] ;  /* 0x000000080a0d6981 */ /* 0x000ea2000c1e1900 */
[----:B-1----:R-:W-:-:S05]  /*01c0*/  @P6 IMAD.WIDE.U32 R8, R15, 0x4, R8 ;  /* 0x000000040f086825 */ /* 0x002fca00078e0008 */
[----:B------:R0:W2:Y:S01]  /*01d0*/  @P6 LDG.E R12, desc[UR8][R8.64] ;  /* 0x00000008080c6981 */ /* 0x0000a2000c1e1900 */
[----:B------:R-:W-:Y:S01]  /*01e0*/  LOP3.LUT R7, RZ, R5, RZ, 0x33, !PT ;  /* 0x00000005ff077212 */ /* 0x000fe200078e33ff */
[----:B------:R-:W-:-:S03]  /*01f0*/  VIADD R29, R15, 0xfffffffe ;  /* 0xfffffffe0f1d7836 */ /* 0x000fc60000000000 */
[----:B------:R-:W-:-:S04]  /*0200*/  IADD3 R24, PT, PT, R0, R7, RZ ;  /* 0x0000000700187210 */ /* 0x000fc80007ffe0ff */
[----:B------:R-:W-:Y:S02]  /*0210*/  ISETP.GE.AND P0, PT, R24, RZ, PT ;  /* 0x000000ff1800720c */ /* 0x000fe40003f06270 */
[----:B------:R-:W-:Y:S02]  /*0220*/  IADD3 R27, PT, PT, R15, -0x3, RZ ;  /* 0xfffffffd0f1b7810 */ /* 0x000fe40007ffe0ff */
[----:B------:R-:W-:Y:S02]  /*0230*/  ISETP.GE.AND P1, PT, R29, RZ, PT ;  /* 0x000000ff1d00720c */ /* 0x000fe40003f26270 */
[----:B------:R-:W-:Y:S02]  /*0240*/  IADD3 R25, PT, PT, R15, -0x4, RZ ;  /* 0xfffffffc0f197810 */ /* 0x000fe40007ffe0ff */
[----:B------:R-:W-:Y:S02]  /*0250*/  ISETP.GE.AND P2, PT, R27, RZ, PT ;  /* 0x000000ff1b00720c */ /* 0x000fe40003f46270 */
[----:B------:R-:W-:-:S02]  /*0260*/  IADD3 R7, PT, PT, R15, -0x5, RZ ;  /* 0xfffffffb0f077810 */ /* 0x000fc40007ffe0ff */
[----:B------:R-:W-:Y:S01]  /*0270*/  ISETP.GE.AND P3, PT, R25, RZ, PT ;  /* 0x000000ff1900720c */ /* 0x000fe20003f66270 */
[----:B------:R-:W1:Y:S01]  /*0280*/  @P0 LDC.64 R20, c[0x0][0x380] ;  /* 0x0000e000ff140b82 */ /* 0x000e620000000a00 */
[----:B------:R-:W-:Y:S02]  /*0290*/  IADD3 R6, PT, PT, R15, -0x6, RZ ;  /* 0xfffffffa0f067810 */ /* 0x000fe40007ffe0ff */
[----:B------:R-:W-:Y:S01]  /*02a0*/  ISETP.GE.AND P4, PT, R7, RZ, PT ;  /* 0x000000ff0700720c */ /* 0x000fe20003f86270 */
[----:B------:R-:W-:Y:S01]  /*02b0*/  VIADD R4, R15, 0xfffffff9 ;  /* 0xfffffff90f047836 */ /* 0x000fe20000000000 */
[----:B------:R-:W-:-:S03]  /*02c0*/  ISETP.GE.AND P5, PT, R6, RZ, PT ;  /* 0x000000ff0600720c */ /* 0x000fc60003fa6270 */
[----:B------:R-:W3:Y:S08]  /*02d0*/  @P1 LDC.64 R22, c[0x0][0x380] ;  /* 0x0000e000ff161b82 */ /* 0x000ef00000000a00 */
[----:B0-----:R-:W0:Y:S08]  /*02e0*/  @P2 LDC.64 R8, c[0x0][0x380] ;  /* 0x0000e000ff082b82 */ /* 0x001e300000000a00 */
[----:B------:R-:W4:Y:S08]  /*02f0*/  @P3 LDC.64 R18, c[0x0][0x380] ;  /* 0x0000e000ff123b82 */ /* 0x000f300000000a00 */
[----:B------:R-:W5:Y:S01]  /*0300*/  @P4 LDC.64 R16, c[0x0][0x380] ;  /* 0x0000e000ff104b82 */ /* 0x000f620000000a00 */
[----:B-1----:R-:W-:-:S07]  /*0310*/  @P0 IMAD.WIDE.U32 R20, R24, 0x4, R20 ;  /* 0x0000000418140825 */ /* 0x002fce00078e0014 */
[----:B------:R-:W1:Y:S01]  /*0320*/  @P5 LDC.64 R14, c[0x0][0x380] ;  /* 0x0000e000ff0e5b82 */ /* 0x000e620000000a00 */
[----:B---3--:R-:W-:Y:S01]  /*0330*/  @P1 IMAD.WIDE.U32 R22, R29, 0x4, R22 ;  /* 0x000000041d161825 */ /* 0x008fe200078e0016 */
[----:B------:R-:W3:Y:S04]  /*0340*/  @P0 LDG.E R20, desc[UR8][R20.64] ;  /* 0x0000000814140981 */ /* 0x000ee8000c1e1900 */
[----:B------:R-:W3:Y:S01]  /*0350*/  @P0 LDG.E R29, desc[UR8][R10.64+0x4] ;  /* 0x000004080a1d0981 */ /* 0x000ee2000c1e1900 */
[----:B0-----:R-:W-:-:S03]  /*0360*/  @P2 IMAD.WIDE.U32 R8, R27, 0x4, R8 ;  /* 0x000000041b082825 */ /* 0x001fc600078e0008 */
[----:B------:R-:W3:Y:S01]  /*0370*/  @P1 LDG.E R22, desc[UR8][R22.64] ;  /* 0x0000000816161981 */ /* 0x000ee2000c1e1900 */
[----:B----4-:R-:W-:-:S03]  /*0380*/  @P3 IMAD.WIDE.U32 R18, R25, 0x4, R18 ;  /* 0x0000000419123825 */ /* 0x010fc600078e0012 */
[----:B------:R-:W4:Y:S01]  /*0390*/  @P1 LDG.E R27, desc[UR8][R10.64+0x8] ;  /* 0x000008080a1b1981 */ /* 0x000f22000c1e1900 */
[----:B-----5:R-:W-:-:S03]  /*03a0*/  @P4 IMAD.WIDE.U32 R16, R7, 0x4, R16 ;  /* 0x0000000407104825 */ /* 0x020fc600078e0010 */
[----:B------:R-:W5:Y:S04]  /*03b0*/  @P2 LDG.E R8, desc[UR8][R8.64] ;  /* 0x0000000808082981 */ /* 0x000f68000c1e1900 */
[----:B------:R-:W5:Y:S01]  /*03c0*/  @P2 LDG.E R25, desc[UR8][R10.64+0xc] ;  /* 0x00000c080a192981 */ /* 0x000f62000c1e1900 */
[----:B-1----:R-:W-:-:S03]  /*03d0*/  @P5 IMAD.WIDE.U32 R14, R6, 0x4, R14 ;  /* 0x00000004060e5825 */ /* 0x002fc600078e000e */
[----:B------:R-:W5:Y:S04]  /*03e0*/  @P3 LDG.E R18, desc[UR8][R18.64] ;  /* 0x0000000812123981 */ /* 0x000f68000c1e1900 */
[----:B------:R-:W5:Y:S04]  /*03f0*/  @P3 LDG.E R7, desc[UR8][R10.64+0x10] ;  /* 0x000010080a073981 */ /* 0x000f68000c1e1900 */
[----:B------:R-:W5:Y:S04]  /*0400*/  @P4 LDG.E R16, desc[UR8][R16.64] ;  /* 0x0000000810104981 */ /* 0x000f68000c1e1900 */
[----:B------:R-:W5:Y:S04]  /*0410*/  @P4 LDG.E R21, desc[UR8][R10.64+0x14] ;  /* 0x000014080a154981 */ /* 0x000f68000c1e1900 */
[----:B------:R-:W5:Y:S04]  /*0420*/  @P5 LDG.E R14, desc[UR8][R14.64] ;  /* 0x000000080e0e5981 */ /* 0x000f68000c1e1900 */
[----:B------:R-:W5:Y:S01]  /*0430*/  @P5 LDG.E R23, desc[UR8][R10.64+0x18] ;  /* 0x000018080a175981 */ /* 0x000f62000c1e1900 */
[----:B--2---:R-:W-:Y:S01]  /*0440*/  @P6 FFMA R2, R13, R12, R2 ;  /* 0x0000000c0d026223 */ /* 0x004fe20000000002 */
[----:B------:R-:W-:-:S13]  /*0450*/  ISETP.GE.AND P6, PT, R4, RZ, PT ;  /* 0x000000ff0400720c */ /* 0x000fda0003fc6270 */
[----:B------:R-:W0:Y:S01]  /*0460*/  @P6 LDC.64 R12, c[0x0][0x380] ;  /* 0x0000e000ff0c6b82 */ /* 0x000e220000000a00 */
[----:B------:R-:W2:Y:S01]  /*0470*/  @P6 LDG.E R9, desc[UR8][R10.64+0x1c] ;  /* 0x00001c080a096981 */ /* 0x000ea2000c1e1900 */
[----:B0-----:R-:W-:-:S06]  /*0480*/  @P6 IMAD.WIDE.U32 R12, R4, 0x4, R12 ;  /* 0x00000004040c6825 */ /* 0x001fcc00078e000c */
[----:B------:R-:W2:Y:S01]  /*0490*/  @P6 LDG.E R12, desc[UR8][R12.64] ;  /* 0x000000080c0c6981 */ /* 0x000ea2000c1e1900 */
[----:B------:R-:W-:Y:S01]  /*04a0*/  IADD3 R5, PT, PT, R5, 0x8, RZ ;  /* 0x0000000805057810 */ /* 0x000fe20007ffe0ff */
[----:B---3--:R-:W-:-:S03]  /*04b0*/  @P0 FFMA R2, R29, R20, R2 ;  /* 0x000000141d020223 */ /* 0x008fc60000000002 */
[----:B------:R-:W-:Y:S01]  /*04c0*/  ISETP.NE.AND P0, PT, R5, R3, PT ;  /* 0x000000030500720c */ /* 0x000fe20003f05270 */
[----:B----4-:R-:W-:-:S04]  /*04d0*/  @P1 FFMA R2, R27, R22, R2 ;  /* 0x000000161b021223 */ /* 0x010fc80000000002 */
[----:B-----5:R-:W-:-:S04]  /*04e0*/  @P2 FFMA R2, R25, R8, R2 ;  /* 0x0000000819022223 */ /* 0x020fc80000000002 */
[----:B------:R-:W-:-:S04]  /*04f0*/  @P3 FFMA R2, R7, R18, R2 ;  /* 0x0000001207023223 */ /* 0x000fc80000000002 */
[----:B------:R-:W-:-:S04]  /*0500*/  @P4 FFMA R2, R21, R16, R2 ;  /* 0x0000001015024223 */ /* 0x000fc80000000002 */
[----:B------:R-:W-:-:S04]  /*0510*/  @P5 FFMA R2, R23, R14, R2 ;  /* 0x0000000e17025223 */ /* 0x000fc80000000002 */
[----:B--2---:R-:W-:Y:S01]  /*0520*/  @P6 FFMA R2, R9, R12, R2 ;  /* 0x0000000c09026223 */ /* 0x004fe20000000002 */
[----:B------:R-:W-:Y:S06]  /*0530*/  @P0 BRA `(.L_x_2) ;  /* 0xfffffffc00080947 */ /* 0x000fec000383ffff */
.L_x_1:
[----:B------:R-:W-:Y:S05]  /*0540*/  BRA.U !UP1, `(.L_x_0) ;  /* 0x0000000509247547 */ /* 0x000fea000b800000 */
[----:B------:R-:W0:Y:S01]  /*0550*/  LDCU UR4, c[0x0][0x39c] ;  /* 0x00007380ff0477ac */ /* 0x000e220008000800 */
[----:B------:R-:W-:Y:S02]  /*0560*/  UISETP.GE.U32.AND UP0, UPT, UR5, 0x4, UPT ;  /* 0x000000040500788c */ /* 0x000fe4000bf06070 */
[----:B0-----:R-:W-:-:S04]  /*0570*/  ULOP3.LUT UR6, UR4, 0x3, URZ, 0xc0, !UPT ;  /* 0x0000000304067892 */ /* 0x001fc8000f8ec0ff */
[----:B------:R-:W-:-:S03]  /*0580*/  UISETP.NE.AND UP1, UPT, UR6, URZ, UPT ;  /* 0x000000ff0600728c */ /* 0x000fc6000bf25270 */
[----:B------:R-:W-:Y:S08]  /*0590*/  BRA.U !UP0, `(.L_x_3) ;  /* 0x0000000108807547 */ /* 0x000ff0000b800000 */
[CC--:B------:R-:W-:Y:S01]  /*05a0*/  IADD3 R17, PT, PT, R0.reuse, -R3.reuse, RZ ;  /* 0x8000000300117210 */ /* 0x0c0fe20007ffe0ff */
[----:B------:R-:W0:Y:S01]  /*05b0*/  LDC.64 R6, c[0x0][0x388] ;  /* 0x0000e200ff067b82 */ /* 0x000e220000000a00 */
[----:B------:R-:W-:Y:S02]  /*05c0*/  LOP3.LUT R5, RZ, R3, RZ, 0x33, !PT ;  /* 0x00000003ff057212 */ /* 0x000fe400078e33ff */
[C---:B------:R-:W-:Y:S01]  /*05d0*/  ISETP.GE.AND P0, PT, R17.reuse, RZ, PT ;  /* 0x000000ff1100720c */ /* 0x040fe20003f06270 */
[C---:B------:R-:W-:Y:S01]  /*05e0*/  VIADD R11, R17.reuse, 0xfffffffd ;  /* 0xfffffffd110b7836 */ /* 0x040fe20000000000 */
[----:B------:R-:W-:Y:S02]  /*05f0*/  IADD3 R19, PT, PT, R0, R5, RZ ;  /* 0x0000000500137210 */ /* 0x000fe40007ffe0ff */
[----:B------:R-:W-:Y:S02]  /*0600*/  IADD3 R21, PT, PT, R17, -0x2, RZ ;  /* 0xfffffffe11157810 */ /* 0x000fe40007ffe0ff */
[----:B------:R-:W-:-:S02]  /*0610*/  ISETP.GE.AND P1, PT, R19, RZ, PT ;  /* 0x000000ff1300720c */ /* 0x000fc40003f26270 */
[----:B------:R-:W-:Y:S02]  /*0620*/  ISETP.GE.AND P2, PT, R21, RZ, PT ;  /* 0x000000ff1500720c */ /* 0x000fe40003f46270 */
[----:B------:R-:W-:-:S03]  /*0630*/  ISETP.GE.AND P3, PT, R11, RZ, PT ;  /* 0x000000ff0b00720c */ /* 0x000fc60003f66270 */
[----:B------:R-:W1:Y:S08]  /*0640*/  @P0 LDC.64 R12, c[0x0][0x380] ;  /* 0x0000e000ff0c0b82 */ /* 0x000e700000000a00 */
[----:B------:R-:W2:Y:S01]  /*0650*/  @P1 LDC.64 R14, c[0x0][0x380] ;  /* 0x0000e000ff0e1b82 */ /* 0x000ea20000000a00 */
[----:B0-----:R-:W-:-:S07]  /*0660*/  IMAD.WIDE.U32 R6, R3, 0x4, R6 ;  /* 0x0000000403067825 */ /* 0x001fce00078e0006 */
[----:B------:R-:W0:Y:S08]  /*0670*/  @P2 LDC.64 R8, c[0x0][0x380] ;  /* 0x0000e000ff082b82 */ /* 0x000e300000000a00 */
[----:B------:R-:W3:Y:S01]  /*0680*/  @P3 LDC.64 R4, c[0x0][0x380] ;  /* 0x0000e000ff043b82 */ /* 0x000ee20000000a00 */
[----:B-1----:R-:W-:Y:S02]  /*0690*/  @P0 IMAD.WIDE.U32 R12, R17, 0x4, R12 ;  /* 0x00000004110c0825 */ /* 0x002fe400078e000c */
[----:B------:R-:W4:Y:S04]  /*06a0*/  @P0 LDG.E R17, desc[UR8][R6.64] ;  /* 0x0000000806110981 */ /* 0x000f28000c1e1900 */
[----:B------:R-:W4:Y:S01]  /*06b0*/  @P0 LDG.E R12, desc[UR8][R12.64] ;  /* 0x000000080c0c0981 */ /* 0x000f22000c1e1900 */
[----:B--2---:R-:W-:-:S03]  /*06c0*/  @P1 IMAD.WIDE.U32 R14, R19, 0x4, R14 ;  /* 0x00000004130e1825 */ /* 0x004fc600078e000e */
[----:B------:R-:W2:Y:S04]  /*06d0*/  @P1 LDG.E R19, desc[UR8][R6.64+0x4] ;  /* 0x0000040806131981 */ /* 0x000ea8000c1e1900 */
[----:B------:R-:W2:Y:S01]  /*06e0*/  @P1 LDG.E R14, desc[UR8][R14.64] ;  /* 0x000000080e0e1981 */ /* 0x000ea2000c1e1900 */
[----:B0-----:R-:W-:-:S03]  /*06f0*/  @P2 IMAD.WIDE.U32 R8, R21, 0x4, R8 ;  /* 0x0000000415082825 */ /* 0x001fc600078e0008 */
[----:B------:R-:W5:Y:S04]  /*0700*/  @P3 LDG.E R21, desc[UR8][R6.64+0xc] ;  /* 0x00000c0806153981 */ /* 0x000f68000c1e1900 */
[----:B------:R-:W5:Y:S01]  /*0710*/  @P2 LDG.E R8, desc[UR8][R8.64] ;  /* 0x0000000808082981 */ /* 0x000f62000c1e1900 */
[----:B---3--:R-:W-:-:S03]  /*0720*/  @P3 IMAD.WIDE.U32 R4, R11, 0x4, R4 ;  /* 0x000000040b043825 */ /* 0x008fc600078e0004 */
[----:B------:R-:W5:Y:S04]  /*0730*/  @P2 LDG.E R11, desc[UR8][R6.64+0x8] ;  /* 0x00000808060b2981 */ /* 0x000f68000c1e1900 */
[----:B------:R-:W3:Y:S01]  /*0740*/  @P3 LDG.E R4, desc[UR8][R4.64] ;  /* 0x0000000804043981 */ /* 0x000ee2000c1e1900 */
[----:B------:R-:W-:Y:S01]  /*0750*/  IADD3 R3, PT, PT, R3, 0x4, RZ ;  /* 0x0000000403037810 */ /* 0x000fe20007ffe0ff */
[----:B----4-:R-:W-:-:S04]  /*0760*/  @P0 FFMA R2, R17, R12, R2 ;  /* 0x0000000c11020223 */ /* 0x010fc80000000002 */
[----:B--2---:R-:W-:-:S04]  /*0770*/  @P1 FFMA R2, R19, R14, R2 ;  /* 0x0000000e13021223 */ /* 0x004fc80000000002 */
[----:B-----5:R-:W-:-:S04]  /*0780*/  @P2 FFMA R2, R11, R8, R2 ;  /* 0x000000080b022223 */ /* 0x020fc80000000002 */
[----:B---3--:R-:W-:-:S07]  /*0790*/  @P3 FFMA R2, R21, R4, R2 ;  /* 0x0000000415023223 */ /* 0x008fce0000000002 */
.L_x_3:
[----:B------:R-:W-:Y:S05]  /*07a0*/  BRA.U !UP1, `(.L_x_0) ;  /* 0x00000001098c7547 */ /* 0x000fea000b800000 */
[----:B------:R-:W-:Y:S02]  /*07b0*/  UISETP.NE.AND UP0, UPT, UR6, 0x1, UPT ;  /* 0x000000010600788c */ /* 0x000fe4000bf05270 */
[----:B------:R-:W-:-:S04]  /*07c0*/  ULOP3.LUT UR4, UR4, 0x1, URZ, 0xc0, !UPT ;  /* 0x0000000104047892 */ /* 0x000fc8000f8ec0ff */
[----:B------:R-:W-:-:S03]  /*07d0*/  UISETP.NE.U32.AND UP1, UPT, UR4, 0x1, UPT ;  /* 0x000000010400788c */ /* 0x000fc6000bf25070 */
[----:B------:R-:W-:Y:S08]  /*07e0*/  BRA.U !UP0, `(.L_x_4) ;  /* 0x0000000108487547 */ /* 0x000ff0000b800000 */
[CC--:B------:R-:W-:Y:S02]  /*07f0*/  IADD3 R13, PT, PT, R0.reuse, -R3.reuse, RZ ;  /* 0x80000003000d7210 */ /* 0x0c0fe40007ffe0ff */
[----:B------:R-:W-:Y:S02]  /*0800*/  LOP3.LUT R5, RZ, R3, RZ, 0x33, !PT ;  /* 0x00000003ff057212 */ /* 0x000fe400078e33ff */
[----:B------:R-:W-:Y:S02]  /*0810*/  ISETP.GE.AND P0, PT, R13, RZ, PT ;  /* 0x000000ff0d00720c */ /* 0x000fe40003f06270 */
[----:B------:R-:W-:Y:S02]  /*0820*/  IADD3 R15, PT, PT, R0, R5, RZ ;  /* 0x00000005000f7210 */ /* 0x000fe40007ffe0ff */
[----:B------:R-:W0:Y:S02]  /*0830*/  LDC.64 R4, c[0x0][0x388] ;  /* 0x0000e200ff047b82 */ /* 0x000e240000000a00 */
[----:B------:R-:W-:-:S07]  /*0840*/  ISETP.GE.AND P1, PT, R15, RZ, PT ;  /* 0x000000ff0f00720c */ /* 0x000fce0003f26270 */
[----:B------:R-:W1:Y:S08]  /*0850*/  @P0 LDC.64 R6, c[0x0][0x380] ;  /* 0x0000e000ff060b82 */ /* 0x000e700000000a00 */
[----:B------:R-:W2:Y:S01]  /*0860*/  @P1 LDC.64 R10, c[0x0][0x380] ;  /* 0x0000e000ff0a1b82 */ /* 0x000ea20000000a00 */
[----:B0-----:R-:W-:-:S04]  /*0870*/  IMAD.WIDE.U32 R8, R3, 0x4, R4 ;  /* 0x0000000403087825 */ /* 0x001fc800078e0004 */
[----:B-1----:R-:W-:Y:S02]  /*0880*/  @P0 IMAD.WIDE.U32 R4, R13, 0x4, R6 ;  /* 0x000000040d040825 */ /* 0x002fe400078e0006 */
[----:B------:R-:W3:Y:S04]  /*0890*/  @P0 LDG.E R13, desc[UR8][R8.64] ;  /* 0x00000008080d0981 */ /* 0x000ee8000c1e1900 */
[----:B------:R-:W3:Y:S01]  /*08a0*/  @P0 LDG.E R4, desc[UR8][R4.64] ;  /* 0x0000000804040981 */ /* 0x000ee2000c1e1900 */
[----:B--2---:R-:W-:-:S03]  /*08b0*/  @P1 IMAD.WIDE.U32 R6, R15, 0x4, R10 ;  /* 0x000000040f061825 */ /* 0x004fc600078e000a */
[----:B------:R-:W2:Y:S04]  /*08c0*/  @P1 LDG.E R11, desc[UR8][R8.64+0x4] ;  /* 0x00000408080b1981 */ /* 0x000ea8000c1e1900 */
[----:B------:R-:W2:Y:S01]  /*08d0*/  @P1 LDG.E R6, desc[UR8][R6.64] ;  /* 0x0000000806061981 */ /* 0x000ea2000c1e1900 */
[----:B------:R-:W-:Y:S01]  /*08e0*/  IADD3 R3, PT, PT, R3, 0x2, RZ ;  /* 0x0000000203037810 */ /* 0x000fe20007ffe0ff */
[----:B---3--:R-:W-:-:S04]  /*08f0*/  @P0 FFMA R2, R13, R4, R2 ;  /* 0x000000040d020223 */ /* 0x008fc80000000002 */
[----:B--2---:R-:W-:-:S07]  /*0900*/  @P1 FFMA R2, R11, R6, R2 ;  /* 0x000000060b021223 */ /* 0x004fce0000000002 */
.L_x_4:
[----:B------:R-:W-:Y:S05]  /*0910*/  BRA.U UP1, `(.L_x_0) ;  /* 0x0000000101307547 */ /* 0x000fea000b800000 */
[----:B------:R-:W-:Y:S01]  /*0920*/  IADD3 R9, PT, PT, R0, -R3, RZ ;  /* 0x8000000300097210 */ /* 0x000fe20007ffe0ff */
[----:B------:R-:W-:Y:S03]  /*0930*/  BSSY.RECONVERGENT B0, `(.L_x_0) ;  /* 0x000000a000007945 */ /* 0x000fe60003800200 */
[----:B------:R-:W-:-:S13]  /*0940*/  ISETP.GE.AND P0, PT, R9, RZ, PT ;  /* 0x000000ff0900720c */ /* 0x000fda0003f06270 */
[----:B------:R-:W-:Y:S05]  /*0950*/  @!P0 BRA `(.L_x_5) ;  /* 0x00000000001c8947 */ /* 0x000fea0003800000 */
[----:B------:R-:W0:Y:S08]  /*0960*/  LDC.64 R4, c[0x0][0x388] ;  /* 0x0000e200ff047b82 */ /* 0x000e300000000a00 */
[----:B------:R-:W1:Y:S01]  /*0970*/  LDC.64 R6, c[0x0][0x380] ;  /* 0x0000e000ff067b82 */ /* 0x000e620000000a00 */
[----:B0-----:R-:W-:-:S06]  /*0980*/  IMAD.WIDE.U32 R4, R3, 0x4, R4 ;  /* 0x0000000403047825 */ /* 0x001fcc00078e0004 */
[----:B------:R-:W2:Y:S01]  /*0990*/  LDG.E R5, desc[UR8][R4.64] ;  /* 0x0000000804057981 */ /* 0x000ea2000c1e1900 */
[----:B-1----:R-:W-:-:S06]  /*09a0*/  IMAD.WIDE.U32 R6, R9, 0x4, R6 ;  /* 0x0000000409067825 */ /* 0x002fcc00078e0006 */
[----:B------:R-:W2:Y:S02]  /*09b0*/  LDG.E R6, desc[UR8][R6.64] ;  /* 0x0000000806067981 */ /* 0x000ea4000c1e1900 */
[----:B--2---:R-:W-:-:S07]  /*09c0*/  FFMA R2, R5, R6, R2 ;  /* 0x0000000605027223 */ /* 0x004fce0000000002 */
.L_x_5:
[----:B------:R-:W-:Y:S05]  /*09d0*/  BSYNC.RECONVERGENT B0 ;  /* 0x0000000000007941 */ /* 0x000fea0003800200 */
.L_x_0:
[----:B------:R-:W0:Y:S02]  /*09e0*/  LDC.64 R4, c[0x0][0x390] ;  /* 0x0000e400ff047b82 */ /* 0x000e240000000a00 */
[----:B0-----:R-:W-:-:S05]  /*09f0*/  IMAD.WIDE R4, R0, 0x4, R4 ;  /* 0x0000000400047825 */ /* 0x001fca00078e0204 */
[----:B------:R-:W-:Y:S01]  /*0a00*/  STG.E desc[UR8][R4.64], R2 ;  /* 0x0000000204007986 */ /* 0x000fe2000c101908 */
[----:B------:R-:W-:Y:S05]  /*0a10*/  EXIT ;  /* 0x000000000000794d */ /* 0x000fea0003800000 */
.L_x_6:
[----:B------:R-:W-:-:S00]  /*0a20*/  BRA `(.L_x_6) ;  /* 0xfffffffc00fc7947 */ /* 0x000fc0000383ffff */
[----:B------:R-:W-:-:S00]  /*0a30*/  NOP ;  /* 0x0000000000007918 */ /* 0x000fc00000000000 */
        /* <DEDUP_REMOVED lines=12> */
.L_x_7:


//--------------------- .nv.shared.reserved.0     --------------------------
	.section	.nv.shared.reserved.0,"aw",@nobits
	.weak		__nv_reservedSMEM_offset_0_alias
	.size		__nv_reservedSMEM_offset_0_alias, 0, 64
	.other		__nv_reservedSMEM_offset_0_alias,@"STO_CUDA_RESERVED_SHARED STV_DEFAULT"
__nv_reservedSMEM_offset_0_alias:
	.zero		0
	.zero		64


//--------------------- .nv.constant0._Z15fir_filter_cudaPKfS0_Pfii --------------------------
	.section	.nv.constant0._Z15fir_filter_cudaPKfS0_Pfii,"a",@progbits
	.sectionflags	@""
	.align	4
.nv.constant0._Z15fir_filter_cudaPKfS0_Pfii:
	.zero		928


//--------------------- SYMBOLS --------------------------

	.type		.nv.reservedSmem.offset0,@object
	.size		.nv.reservedSmem.offset0,0x4
